//
// Generated by NVIDIA NVVM Compiler
//
// Compiler Build ID: CL-36424714
// Cuda compilation tools, release 13.0, V13.0.88
// Based on NVVM 20.0.0
//

.version 9.0
.target sm_100
.address_size 64

	// .globl	_Z11computeSinePfS_i

.visible .entry _Z11computeSinePfS_i(
	.param .u64 .ptr .align 1 _Z11computeSinePfS_i_param_0,
	.param .u64 .ptr .align 1 _Z11computeSinePfS_i_param_1,
	.param .u32 _Z11computeSinePfS_i_param_2
)
{
	.reg .pred 	%p<2>;
	.reg .b32 	%r<6>;
	.reg .b32 	%f<3>;
	.reg .b64 	%rd<8>;

	ld.param.u64 	%rd1, [_Z11computeSinePfS_i_param_0];
	ld.param.u64 	%rd2, [_Z11computeSinePfS_i_param_1];
	ld.param.u32 	%r2, [_Z11computeSinePfS_i_param_2];
	mov.u32 	%r3, %ctaid.x;
	mov.u32 	%r4, %ntid.x;
	mov.u32 	%r5, %tid.x;
	mad.lo.s32 	%r1, %r3, %r4, %r5;
	setp.ge.s32 	%p1, %r1, %r2;
	@%p1 bra 	$L__BB0_2;
	cvta.to.global.u64 	%rd3, %rd1;
	cvta.to.global.u64 	%rd4, %rd2;
	mul.wide.s32 	%rd5, %r1, 4;
	add.s64 	%rd6, %rd3, %rd5;
	ld.global.f32 	%f1, [%rd6];
	sin.approx.f32 	%f2, %f1;
	add.s64 	%rd7, %rd4, %rd5;
	st.global.f32 	[%rd7], %f2;
$L__BB0_2:
	ret;

}


// ===== COMPILED SASS (sm_100) =====

	.target	sm_100

	.elftype	@"ET_EXEC"


//--------------------- .note.nv.tkinfo           --------------------------
	.section	.note.nv.tkinfo,"",@"SHT_NOTE"
	.sectionflags	@"SHF_NOTE_NV_TKINFO"
	.tkinfo
        /*0018*/ 	.word	0x00000002
        /*0030*/ 	.string	""
        /*0030*/ 	.string	"ptxas"
        /*0030*/ 	.string	"Cuda compilation tools, release 13.0, V13.0.88"
        /*0030*/ 	.string	"Build cuda_13.0.r13.0/compiler.36424714_0"
        /*0030*/ 	.string	"-arch sm_100 -m 64 "



//--------------------- .note.nv.cuinfo           --------------------------
	.section	.note.nv.cuinfo,"",@"SHT_NOTE"
	.sectionflags	@"SHF_NOTE_NV_CUINFO"
        /*0018*/ 	.short	0x0002
        /*001a*/ 	.short	0x0064
        /*001c*/ 	.short	0x0082
	.zero		2


//--------------------- .nv.info                  --------------------------
	.section	.nv.info,"",@"SHT_CUDA_INFO"
	.align	4


	//----- nvinfo : EIATTR_REGCOUNT
	.align		4
        /*0000*/ 	.byte	0x04, 0x2f
        /*0002*/ 	.short	(.L_1 - .L_0)
	.align		4
.L_0:
        /*0004*/ 	.word	index@(_Z11computeSinePfS_i)
        /*0008*/ 	.word	0x0000000c


	//----- nvinfo : EIATTR_FRAME_SIZE
	.align		4
.L_1:
        /*000c*/ 	.byte	0x04, 0x11
        /*000e*/ 	.short	(.L_3 - .L_2)
	.align		4
.L_2:
        /*0010*/ 	.word	index@(_Z11computeSinePfS_i)
        /*0014*/ 	.word	0x00000000


	//----- nvinfo : EIATTR_MIN_STACK_SIZE
	.align		4
.L_3:
        /*0018*/ 	.byte	0x04, 0x12
        /*001a*/ 	.short	(.L_5 - .L_4)
	.align		4
.L_4:
        /*001c*/ 	.word	index@(_Z11computeSinePfS_i)
        /*0020*/ 	.word	0x00000000
.L_5:


//--------------------- .nv.compat                --------------------------
	.section	.nv.compat,"",@"SHT_CUDA_COMPAT_INFO"
	.align	4
        /*0000*/ 	.byte	0x02, 0x09, 0x00, 0x00, 0x02, 0x02, 0x01, 0x00, 0x02, 0x05, 0x05, 0x00, 0x03, 0x07, 0x01, 0x01
        /*0010*/ 	.byte	0x02, 0x03, 0x00, 0x00, 0x02, 0x06, 0x01, 0x00, 0x04, 0x0b, 0x08, 0x00, 0x09, 0x00, 0x00, 0x00
        /*0020*/ 	.byte	0x00, 0x00, 0x00, 0x00


//--------------------- .nv.info._Z11computeSinePfS_i --------------------------
	.section	.nv.info._Z11computeSinePfS_i,"",@"SHT_CUDA_INFO"
	.sectionflags	@""
	.align	4


	//----- nvinfo : EIATTR_CUDA_API_VERSION
	.align		4
        /*0000*/ 	.byte	0x04, 0x37
        /*0002*/ 	.short	(.L_7 - .L_6)
.L_6:
        /*0004*/ 	.word	0x00000082


	//----- nvinfo : EIATTR_KPARAM_INFO
	.align		4
.L_7:
        /*0008*/ 	.byte	0x04, 0x17
        /*000a*/ 	.short	(.L_9 - .L_8)
.L_8:
        /*000c*/ 	.word	0x00000000
        /*0010*/ 	.short	0x0002
        /*0012*/ 	.short	0x0010
        /*0014*/ 	.byte	0x00, 0xf0, 0x11, 0x00


	//----- nvinfo : EIATTR_KPARAM_INFO
	.align		4
.L_9:
        /*0018*/ 	.byte	0x04, 0x17
        /*001a*/ 	.short	(.L_11 - .L_10)
.L_10:
        /*001c*/ 	.word	0x00000000
        /*0020*/ 	.short	0x0001
        /*0022*/ 	.short	0x0008
        /*0024*/ 	.byte	0x00, 0xf5, 0x21, 0x00


	//----- nvinfo : EIATTR_KPARAM_INFO
	.align		4
.L_11:
        /*0028*/ 	.byte	0x04, 0x17
        /*002a*/ 	.short	(.L_13 - .L_12)
.L_12:
        /*002c*/ 	.word	0x00000000
        /*0030*/ 	.short	0x0000
        /*0032*/ 	.short	0x0000
        /*0034*/ 	.byte	0x00, 0xf5, 0x21, 0x00


	//----- nvinfo : EIATTR_SPARSE_MMA_MASK
	.align		4
.L_13:
        /*0038*/ 	.byte	0x03, 0x50
        /*003a*/ 	.short	0x0000


	//----- nvinfo : EIATTR_MAXREG_COUNT
	.align		4
        /*003c*/ 	.byte	0x03, 0x1b
        /*003e*/ 	.short	0x00ff


	//----- nvinfo : EIATTR_MERCURY_ISA_VERSION
	.align		4
        /*0040*/ 	.byte	0x03, 0x5f
        /*0042*/ 	.short	0x0101


	//----- nvinfo : EIATTR_VRC_CTA_INIT_COUNT
	.align		4
        /*0044*/ 	.byte	0x02, 0x4a
	.zero		1
	.zero		1


	//----- nvinfo : EIATTR_EXIT_INSTR_OFFSETS
	.align		4
        /*0048*/ 	.byte	0x04, 0x1c
        /*004a*/ 	.short	(.L_15 - .L_14)


	//   ....[0]....
.L_14:
        /*004c*/ 	.word	0x00000070


	//   ....[1]....
        /*0050*/ 	.word	0x00000110


	//----- nvinfo : EIATTR_CBANK_PARAM_SIZE
	.align		4
.L_15:
        /*0054*/ 	.byte	0x03, 0x19
        /*0056*/ 	.short	0x0014


	//----- nvinfo : EIATTR_PARAM_CBANK
	.align		4
        /*0058*/ 	.byte	0x04, 0x0a
        /*005a*/ 	.short	(.L_17 - .L_16)
	.align		4
.L_16:
        /*005c*/ 	.word	index@(.nv.constant0._Z11computeSinePfS_i)
        /*0060*/ 	.short	0x0380
        /*0062*/ 	.short	0x0014


	//----- nvinfo : EIATTR_SW_WAR
	.align		4
.L_17:
        /*0064*/ 	.byte	0x04, 0x36
        /*0066*/ 	.short	(.L_19 - .L_18)
.L_18:
        /*0068*/ 	.word	0x00000008
.L_19:


//--------------------- .nv.callgraph             --------------------------
	.section	.nv.callgraph,"",@"SHT_CUDA_CALLGRAPH"
	.align	4
	.sectionentsize	8
	.align		4
        /*0000*/ 	.word	0x00000000
	.align		4
        /*0004*/ 	.word	0xffffffff
	.align		4
        /*0008*/ 	.word	0x00000000
	.align		4
        /*000c*/ 	.word	0xfffffffe
	.align		4
        /*0010*/ 	.word	0x00000000
	.align		4
        /*0014*/ 	.word	0xfffffffd
	.align		4
        /*0018*/ 	.word	0x00000000
	.align		4
        /*001c*/ 	.word	0xfffffffc


//--------------------- .text._Z11computeSinePfS_i --------------------------
	.section	.text._Z11computeSinePfS_i,"ax",@progbits
	.align	128
        .global         _Z11computeSinePfS_i
        .type           _Z11computeSinePfS_i,@function
        .size           _Z11computeSinePfS_i,(.L_x_1 - _Z11computeSinePfS_i)
        .other          _Z11computeSinePfS_i,@"STO_CUDA_ENTRY STV_DEFAULT"
_Z11computeSinePfS_i:
.text._Z11computeSinePfS_i:
[----:B------:R-:W-:Y:S01]  /*0000*/  LDC R1, c[0x0][0x37c] ;  /* 0x0000df00ff017b82 */ /* 0x000fe20000000800 */
[----:B------:R-:W0:Y:S07]  /*0010*/  S2R R0, SR_TID.X ;  /* 0x0000000000007919 */ /* 0x000e2e0000002100 */
[----:B------:R-:W0:Y:S01]  /*0020*/  S2UR UR4, SR_CTAID.X ;  /* 0x00000000000479c3 */ /* 0x000e220000002500 */
[----:B------:R-:W1:Y:S07]  /*0030*/  LDCU UR5, c[0x0][0x390] ;  /* 0x00007200ff0577ac */ /* 0x000e6e0008000800 */
[----:B------:R-:W0:Y:S02]  /*0040*/  LDC R7, c[0x0][0x360] ;  /* 0x0000d800ff077b82 */ /* 0x000e240000000800 */
[----:B0-----:R-:W-:-:S05]  /*0050*/  IMAD R7, R7, UR4, R0 ;  /* 0x0000000407077c24 */ /* 0x001fca000f8e0200 */
[----:B-1----:R-:W-:-:S13]  /*0060*/  ISETP.GE.AND P0, PT, R7, UR5, PT ;  /* 0x0000000507007c0c */ /* 0x002fda000bf06270 */
[----:B------:R-:W-:Y:S05]  /*0070*/  @P0 EXIT ;  /* 0x000000000000094d */ /* 0x000fea0003800000 */
[----:B------:R-:W0:Y:S01]  /*0080*/  LDC.64 R2, c[0x0][0x380] ;  /* 0x0000e000ff027b82 */ /* 0x000e220000000a00 */
[----:B------:R-:W1:Y:S07]  /*0090*/  LDCU.64 UR4, c[0x0][0x358] ;  /* 0x00006b00ff0477ac */ /* 0x000e6e0008000a00 */
[----:B------:R-:W2:Y:S01]  /*00a0*/  LDC.64 R4, c[0x0][0x388] ;  /* 0x0000e200ff047b82 */ /* 0x000ea20000000a00 */
[----:B0-----:R-:W-:-:S06]  /*00b0*/  IMAD.WIDE R2, R7, 0x4, R2 ;  /* 0x0000000407027825 */ /* 0x001fcc00078e0202 */
[----:B-1----:R-:W3:Y:S01]  /*00c0*/  LDG.E R2, desc[UR4][R2.64] ;  /* 0x0000000402027981 */ /* 0x002ee2000c1e1900 */
[----:B--2---:R-:W-:-:S04]  /*00d0*/  IMAD.WIDE R4, R7, 0x4, R4 ;  /* 0x0000000407047825 */ /* 0x004fc800078e0204 */
[----:B---3--:R-:W-:-:S06]  /*00e0*/  FMUL.RZ R9, R2, 0.15915493667125701904 ;  /* 0x3e22f98302097820 */ /* 0x008fcc000040c000 */
[----:B------:R-:W0:Y:S02]  /*00f0*/  MUFU.SIN R9, R9 ;  /* 0x0000000900097308 */ /* 0x000e240000000400 */
[----:B0-----:R-:W-:Y:S01]  /*0100*/  STG.E desc[UR4][R4.64], R9 ;  /* 0x0000000904007986 */ /* 0x001fe2000c101904 */
[----:B------:R-:W-:Y:S05]  /*0110*/  EXIT ;  /* 0x000000000000794d */ /* 0x000fea0003800000 */
.L_x_0:
[----:B------:R-:W-:-:S00]  /*0120*/  BRA `(.L_x_0) ;  /* 0xfffffffc00fc7947 */ /* 0x000fc0000383ffff */
[----:B------:R-:W-:-:S00]  /*0130*/  NOP ;  /* 0x0000000000007918 */ /* 0x000fc00000000000 */
        /* <DEDUP_REMOVED lines=12> */
.L_x_1:


//--------------------- .nv.shared.reserved.0     --------------------------
	.section	.nv.shared.reserved.0,"aw",@nobits
	.weak		__nv_reservedSMEM_offset_0_alias
	.size		__nv_reservedSMEM_offset_0_alias, 0, 64
	.other		__nv_reservedSMEM_offset_0_alias,@"STO_CUDA_RESERVED_SHARED STV_DEFAULT"
__nv_reservedSMEM_offset_0_alias:
	.zero		0
	.zero		64


//--------------------- .nv.constant0._Z11computeSinePfS_i --------------------------
	.section	.nv.constant0._Z11computeSinePfS_i,"a",@progbits
	.sectionflags	@""
	.align	4
.nv.constant0._Z11computeSinePfS_i:
	.zero		916


//--------------------- SYMBOLS --------------------------

	.type		.nv.reservedSmem.offset0,@object
	.size		.nv.reservedSmem.offset0,0x4
